//
// Generated by NVIDIA NVVM Compiler
//
// Compiler Build ID: CL-36424714
// Cuda compilation tools, release 13.0, V13.0.88
// Based on NVVM 20.0.0
//

.version 9.0
.target sm_100
.address_size 64

	// .globl	_Z25computeSquaredDifferencesPKfS0_Pfi
.extern .shared .align 16 .b8 sharedMem[];

.visible .entry _Z25computeSquaredDifferencesPKfS0_Pfi(
	.param .u64 .ptr .align 1 _Z25computeSquaredDifferencesPKfS0_Pfi_param_0,
	.param .u64 .ptr .align 1 _Z25computeSquaredDifferencesPKfS0_Pfi_param_1,
	.param .u64 .ptr .align 1 _Z25computeSquaredDifferencesPKfS0_Pfi_param_2,
	.param .u32 _Z25computeSquaredDifferencesPKfS0_Pfi_param_3
)
{
	.reg .pred 	%p<2>;
	.reg .b32 	%r<6>;
	.reg .b32 	%f<5>;
	.reg .b64 	%rd<11>;

	ld.param.u64 	%rd1, [_Z25computeSquaredDifferencesPKfS0_Pfi_param_0];
	ld.param.u64 	%rd2, [_Z25computeSquaredDifferencesPKfS0_Pfi_param_1];
	ld.param.u64 	%rd3, [_Z25computeSquaredDifferencesPKfS0_Pfi_param_2];
	ld.param.u32 	%r2, [_Z25computeSquaredDifferencesPKfS0_Pfi_param_3];
	mov.u32 	%r3, %ctaid.x;
	mov.u32 	%r4, %ntid.x;
	mov.u32 	%r5, %tid.x;
	mad.lo.s32 	%r1, %r3, %r4, %r5;
	setp.ge.s32 	%p1, %r1, %r2;
	@%p1 bra 	$L__BB0_2;
	cvta.to.global.u64 	%rd4, %rd1;
	cvta.to.global.u64 	%rd5, %rd2;
	cvta.to.global.u64 	%rd6, %rd3;
	mul.wide.s32 	%rd7, %r1, 4;
	add.s64 	%rd8, %rd4, %rd7;
	ld.global.f32 	%f1, [%rd8];
	add.s64 	%rd9, %rd5, %rd7;
	ld.global.f32 	%f2, [%rd9];
	sub.f32 	%f3, %f1, %f2;
	mul.f32 	%f4, %f3, %f3;
	add.s64 	%rd10, %rd6, %rd7;
	st.global.f32 	[%rd10], %f4;
$L__BB0_2:
	ret;

}
	// .globl	_Z21sumSquaredDifferencesPKfPfi
.visible .entry _Z21sumSquaredDifferencesPKfPfi(
	.param .u64 .ptr .align 1 _Z21sumSquaredDifferencesPKfPfi_param_0,
	.param .u64 .ptr .align 1 _Z21sumSquaredDifferencesPKfPfi_param_1,
	.param .u32 _Z21sumSquaredDifferencesPKfPfi_param_2
)
{
	.reg .pred 	%p<6>;
	.reg .b32 	%r<14>;
	.reg .b32 	%f<6>;
	.reg .b64 	%rd<9>;

	ld.param.u64 	%rd1, [_Z21sumSquaredDifferencesPKfPfi_param_0];
	ld.param.u64 	%rd2, [_Z21sumSquaredDifferencesPKfPfi_param_1];
	ld.param.u32 	%r8, [_Z21sumSquaredDifferencesPKfPfi_param_2];
	mov.u32 	%r1, %ctaid.x;
	mov.u32 	%r13, %ntid.x;
	mov.u32 	%r3, %tid.x;
	mad.lo.s32 	%r4, %r1, %r13, %r3;
	setp.ge.s32 	%p1, %r4, %r8;
	shl.b32 	%r9, %r3, 2;
	mov.u32 	%r10, sharedMem;
	add.s32 	%r5, %r10, %r9;
	@%p1 bra 	$L__BB1_2;
	cvta.to.global.u64 	%rd3, %rd1;
	mul.wide.s32 	%rd4, %r4, 4;
	add.s64 	%rd5, %rd3, %rd4;
	ld.global.f32 	%f1, [%rd5];
	st.shared.f32 	[%r5], %f1;
$L__BB1_2:
	bar.sync 	0;
	setp.lt.u32 	%p2, %r13, 2;
	@%p2 bra 	$L__BB1_6;
$L__BB1_3:
	shr.u32 	%r7, %r13, 1;
	setp.ge.u32 	%p3, %r3, %r7;
	@%p3 bra 	$L__BB1_5;
	shl.b32 	%r11, %r7, 2;
	add.s32 	%r12, %r5, %r11;
	ld.shared.f32 	%f2, [%r12];
	ld.shared.f32 	%f3, [%r5];
	add.f32 	%f4, %f2, %f3;
	st.shared.f32 	[%r5], %f4;
$L__BB1_5:
	bar.sync 	0;
	setp.gt.u32 	%p4, %r13, 3;
	mov.u32 	%r13, %r7;
	@%p4 bra 	$L__BB1_3;
$L__BB1_6:
	setp.ne.s32 	%p5, %r3, 0;
	@%p5 bra 	$L__BB1_8;
	ld.shared.f32 	%f5, [sharedMem];
	cvta.to.global.u64 	%rd6, %rd2;
	mul.wide.u32 	%rd7, %r1, 4;
	add.s64 	%rd8, %rd6, %rd7;
	st.global.f32 	[%rd8], %f5;
$L__BB1_8:
	ret;

}


// ===== COMPILED SASS (sm_100) =====

	.target	sm_100

	.elftype	@"ET_EXEC"


//--------------------- .note.nv.tkinfo           --------------------------
	.section	.note.nv.tkinfo,"",@"SHT_NOTE"
	.sectionflags	@"SHF_NOTE_NV_TKINFO"
	.tkinfo
        /*0018*/ 	.word	0x00000002
        /*0030*/ 	.string	""
        /*0030*/ 	.string	"ptxas"
        /*0030*/ 	.string	"Cuda compilation tools, release 13.0, V13.0.88"
        /*0030*/ 	.string	"Build cuda_13.0.r13.0/compiler.36424714_0"
        /*0030*/ 	.string	"-arch sm_100 -m 64 "



//--------------------- .note.nv.cuinfo           --------------------------
	.section	.note.nv.cuinfo,"",@"SHT_NOTE"
	.sectionflags	@"SHF_NOTE_NV_CUINFO"
        /*0018*/ 	.short	0x0002
        /*001a*/ 	.short	0x0064
        /*001c*/ 	.short	0x0082
	.zero		2


//--------------------- .nv.info                  --------------------------
	.section	.nv.info,"",@"SHT_CUDA_INFO"
	.align	4


	//----- nvinfo : EIATTR_REGCOUNT
	.align		4
        /*0000*/ 	.byte	0x04, 0x2f
        /*0002*/ 	.short	(.L_1 - .L_0)
	.align		4
.L_0:
        /*0004*/ 	.word	index@(_Z25computeSquaredDifferencesPKfS0_Pfi)
        /*0008*/ 	.word	0x0000000c


	//----- nvinfo : EIATTR_FRAME_SIZE
	.align		4
.L_1:
        /*000c*/ 	.byte	0x04, 0x11
        /*000e*/ 	.short	(.L_3 - .L_2)
	.align		4
.L_2:
        /*0010*/ 	.word	index@(_Z25computeSquaredDifferencesPKfS0_Pfi)
        /*0014*/ 	.word	0x00000000


	//----- nvinfo : EIATTR_REGCOUNT
	.align		4
.L_3:
        /*0018*/ 	.byte	0x04, 0x2f
        /*001a*/ 	.short	(.L_5 - .L_4)
	.align		4
.L_4:
        /*001c*/ 	.word	index@(_Z21sumSquaredDifferencesPKfPfi)
        /*0020*/ 	.word	0x0000000a


	//----- nvinfo : EIATTR_FRAME_SIZE
	.align		4
.L_5:
        /*0024*/ 	.byte	0x04, 0x11
        /*0026*/ 	.short	(.L_7 - .L_6)
	.align		4
.L_6:
        /*0028*/ 	.word	index@(_Z21sumSquaredDifferencesPKfPfi)
        /*002c*/ 	.word	0x00000000


	//----- nvinfo : EIATTR_MIN_STACK_SIZE
	.align		4
.L_7:
        /*0030*/ 	.byte	0x04, 0x12
        /*0032*/ 	.short	(.L_9 - .L_8)
	.align		4
.L_8:
        /*0034*/ 	.word	index@(_Z21sumSquaredDifferencesPKfPfi)
        /*0038*/ 	.word	0x00000000


	//----- nvinfo : EIATTR_MIN_STACK_SIZE
	.align		4
.L_9:
        /*003c*/ 	.byte	0x04, 0x12
        /*003e*/ 	.short	(.L_11 - .L_10)
	.align		4
.L_10:
        /*0040*/ 	.word	index@(_Z25computeSquaredDifferencesPKfS0_Pfi)
        /*0044*/ 	.word	0x00000000
.L_11:


//--------------------- .nv.compat                --------------------------
	.section	.nv.compat,"",@"SHT_CUDA_COMPAT_INFO"
	.align	4
        /*0000*/ 	.byte	0x02, 0x09, 0x00, 0x00, 0x02, 0x02, 0x01, 0x00, 0x02, 0x05, 0x05, 0x00, 0x03, 0x07, 0x01, 0x01
        /*0010*/ 	.byte	0x02, 0x03, 0x00, 0x00, 0x02, 0x06, 0x01, 0x00, 0x04, 0x0b, 0x08, 0x00, 0x09, 0x00, 0x00, 0x00
        /*0020*/ 	.byte	0x00, 0x00, 0x00, 0x00


//--------------------- .nv.info._Z21sumSquaredDifferencesPKfPfi --------------------------
	.section	.nv.info._Z21sumSquaredDifferencesPKfPfi,"",@"SHT_CUDA_INFO"
	.sectionflags	@""
	.align	4


	//----- nvinfo : EIATTR_CUDA_API_VERSION
	.align		4
        /*0000*/ 	.byte	0x04, 0x37
        /*0002*/ 	.short	(.L_13 - .L_12)
.L_12:
        /*0004*/ 	.word	0x00000082


	//----- nvinfo : EIATTR_KPARAM_INFO
	.align		4
.L_13:
        /*0008*/ 	.byte	0x04, 0x17
        /*000a*/ 	.short	(.L_15 - .L_14)
.L_14:
        /*000c*/ 	.word	0x00000000
        /*0010*/ 	.short	0x0002
        /*0012*/ 	.short	0x0010
        /*0014*/ 	.byte	0x00, 0xf0, 0x11, 0x00


	//----- nvinfo : EIATTR_KPARAM_INFO
	.align		4
.L_15:
        /*0018*/ 	.byte	0x04, 0x17
        /*001a*/ 	.short	(.L_17 - .L_16)
.L_16:
        /*001c*/ 	.word	0x00000000
        /*0020*/ 	.short	0x0001
        /*0022*/ 	.short	0x0008
        /*0024*/ 	.byte	0x00, 0xf5, 0x21, 0x00


	//----- nvinfo : EIATTR_KPARAM_INFO
	.align		4
.L_17:
        /*0028*/ 	.byte	0x04, 0x17
        /*002a*/ 	.short	(.L_19 - .L_18)
.L_18:
        /*002c*/ 	.word	0x00000000
        /*0030*/ 	.short	0x0000
        /*0032*/ 	.short	0x0000
        /*0034*/ 	.byte	0x00, 0xf5, 0x21, 0x00


	//----- nvinfo : EIATTR_SPARSE_MMA_MASK
	.align		4
.L_19:
        /*0038*/ 	.byte	0x03, 0x50
        /*003a*/ 	.short	0x0000


	//----- nvinfo : EIATTR_MAXREG_COUNT
	.align		4
        /*003c*/ 	.byte	0x03, 0x1b
        /*003e*/ 	.short	0x00ff


	//----- nvinfo : EIATTR_NUM_BARRIERS
	.align		4
        /*0040*/ 	.byte	0x02, 0x4c
        /*0042*/ 	.byte	0x01
	.zero		1


	//----- nvinfo : EIATTR_MERCURY_ISA_VERSION
	.align		4
        /*0044*/ 	.byte	0x03, 0x5f
        /*0046*/ 	.short	0x0101


	//----- nvinfo : EIATTR_VRC_CTA_INIT_COUNT
	.align		4
        /*0048*/ 	.byte	0x02, 0x4a
	.zero		1
	.zero		1


	//----- nvinfo : EIATTR_EXIT_INSTR_OFFSETS
	.align		4
        /*004c*/ 	.byte	0x04, 0x1c
        /*004e*/ 	.short	(.L_21 - .L_20)


	//   ....[0]....
.L_20:
        /*0050*/ 	.word	0x00000200


	//   ....[1]....
        /*0054*/ 	.word	0x00000280


	//----- nvinfo : EIATTR_CBANK_PARAM_SIZE
	.align		4
.L_21:
        /*0058*/ 	.byte	0x03, 0x19
        /*005a*/ 	.short	0x0014


	//----- nvinfo : EIATTR_PARAM_CBANK
	.align		4
        /*005c*/ 	.byte	0x04, 0x0a
        /*005e*/ 	.short	(.L_23 - .L_22)
	.align		4
.L_22:
        /*0060*/ 	.word	index@(.nv.constant0._Z21sumSquaredDifferencesPKfPfi)
        /*0064*/ 	.short	0x0380
        /*0066*/ 	.short	0x0014


	//----- nvinfo : EIATTR_SW_WAR
	.align		4
.L_23:
        /*0068*/ 	.byte	0x04, 0x36
        /*006a*/ 	.short	(.L_25 - .L_24)
.L_24:
        /*006c*/ 	.word	0x00000008
.L_25:


//--------------------- .nv.info._Z25computeSquaredDifferencesPKfS0_Pfi --------------------------
	.section	.nv.info._Z25computeSquaredDifferencesPKfS0_Pfi,"",@"SHT_CUDA_INFO"
	.sectionflags	@""
	.align	4


	//----- nvinfo : EIATTR_CUDA_API_VERSION
	.align		4
        /*0000*/ 	.byte	0x04, 0x37
        /*0002*/ 	.short	(.L_27 - .L_26)
.L_26:
        /*0004*/ 	.word	0x00000082


	//----- nvinfo : EIATTR_KPARAM_INFO
	.align		4
.L_27:
        /*0008*/ 	.byte	0x04, 0x17
        /*000a*/ 	.short	(.L_29 - .L_28)
.L_28:
        /*000c*/ 	.word	0x00000000
        /*0010*/ 	.short	0x0003
        /*0012*/ 	.short	0x0018
        /*0014*/ 	.byte	0x00, 0xf0, 0x11, 0x00


	//----- nvinfo : EIATTR_KPARAM_INFO
	.align		4
.L_29:
        /*0018*/ 	.byte	0x04, 0x17
        /*001a*/ 	.short	(.L_31 - .L_30)
.L_30:
        /*001c*/ 	.word	0x00000000
        /*0020*/ 	.short	0x0002
        /*0022*/ 	.short	0x0010
        /*0024*/ 	.byte	0x00, 0xf5, 0x21, 0x00


	//----- nvinfo : EIATTR_KPARAM_INFO
	.align		4
.L_31:
        /*0028*/ 	.byte	0x04, 0x17
        /*002a*/ 	.short	(.L_33 - .L_32)
.L_32:
        /*002c*/ 	.word	0x00000000
        /*0030*/ 	.short	0x0001
        /*0032*/ 	.short	0x0008
        /*0034*/ 	.byte	0x00, 0xf5, 0x21, 0x00


	//----- nvinfo : EIATTR_KPARAM_INFO
	.align		4
.L_33:
        /*0038*/ 	.byte	0x04, 0x17
        /*003a*/ 	.short	(.L_35 - .L_34)
.L_34:
        /*003c*/ 	.word	0x00000000
        /*0040*/ 	.short	0x0000
        /*0042*/ 	.short	0x0000
        /*0044*/ 	.byte	0x00, 0xf5, 0x21, 0x00


	//----- nvinfo : EIATTR_SPARSE_MMA_MASK
	.align		4
.L_35:
        /*0048*/ 	.byte	0x03, 0x50
        /*004a*/ 	.short	0x0000


	//----- nvinfo : EIATTR_MAXREG_COUNT
	.align		4
        /*004c*/ 	.byte	0x03, 0x1b
        /*004e*/ 	.short	0x00ff


	//----- nvinfo : EIATTR_MERCURY_ISA_VERSION
	.align		4
        /*0050*/ 	.byte	0x03, 0x5f
        /*0052*/ 	.short	0x0101


	//----- nvinfo : EIATTR_VRC_CTA_INIT_COUNT
	.align		4
        /*0054*/ 	.byte	0x02, 0x4a
	.zero		1
	.zero		1


	//----- nvinfo : EIATTR_EXIT_INSTR_OFFSETS
	.align		4
        /*0058*/ 	.byte	0x04, 0x1c
        /*005a*/ 	.short	(.L_37 - .L_36)


	//   ....[0]....
.L_36:
        /*005c*/ 	.word	0x00000070


	//   ....[1]....
        /*0060*/ 	.word	0x00000140


	//----- nvinfo : EIATTR_CBANK_PARAM_SIZE
	.align		4
.L_37:
        /*0064*/ 	.byte	0x03, 0x19
        /*0066*/ 	.short	0x001c


	//----- nvinfo : EIATTR_PARAM_CBANK
	.align		4
        /*0068*/ 	.byte	0x04, 0x0a
        /*006a*/ 	.short	(.L_39 - .L_38)
	.align		4
.L_38:
        /*006c*/ 	.word	index@(.nv.constant0._Z25computeSquaredDifferencesPKfS0_Pfi)
        /*0070*/ 	.short	0x0380
        /*0072*/ 	.short	0x001c


	//----- nvinfo : EIATTR_SW_WAR
	.align		4
.L_39:
        /*0074*/ 	.byte	0x04, 0x36
        /*0076*/ 	.short	(.L_41 - .L_40)
.L_40:
        /*0078*/ 	.word	0x00000008
.L_41:


//--------------------- .nv.callgraph             --------------------------
	.section	.nv.callgraph,"",@"SHT_CUDA_CALLGRAPH"
	.align	4
	.sectionentsize	8
	.align		4
        /*0000*/ 	.word	0x00000000
	.align		4
        /*0004*/ 	.word	0xffffffff
	.align		4
        /*0008*/ 	.word	0x00000000
	.align		4
        /*000c*/ 	.word	0xfffffffe
	.align		4
        /*0010*/ 	.word	0x00000000
	.align		4
        /*0014*/ 	.word	0xfffffffd
	.align		4
        /*0018*/ 	.word	0x00000000
	.align		4
        /*001c*/ 	.word	0xfffffffc


//--------------------- .text._Z21sumSquaredDifferencesPKfPfi --------------------------
	.section	.text._Z21sumSquaredDifferencesPKfPfi,"ax",@progbits
	.align	128
        .global         _Z21sumSquaredDifferencesPKfPfi
        .type           _Z21sumSquaredDifferencesPKfPfi,@function
        .size           _Z21sumSquaredDifferencesPKfPfi,(.L_x_4 - _Z21sumSquaredDifferencesPKfPfi)
        .other          _Z21sumSquaredDifferencesPKfPfi,@"STO_CUDA_ENTRY STV_DEFAULT"
_Z21sumSquaredDifferencesPKfPfi:
.text._Z21sumSquaredDifferencesPKfPfi:
[----:B------:R-:W-:Y:S01]  /*0000*/  LDC R1, c[0x0][0x37c] ;  /* 0x0000df00ff017b82 */ /* 0x000fe20000000800 */
[----:B------:R-:W0:Y:S01]  /*0010*/  S2R R7, SR_CTAID.X ;  /* 0x0000000000077919 */ /* 0x000e220000002500 */
[----:B------:R-:W0:Y:S01]  /*0020*/  LDCU UR8, c[0x0][0x360] ;  /* 0x00006c00ff0877ac */ /* 0x000e220008000800 */
[----:B------:R-:W0:Y:S01]  /*0030*/  S2R R6, SR_TID.X ;  /* 0x0000000000067919 */ /* 0x000e220000002100 */
[----:B------:R-:W1:Y:S01]  /*0040*/  LDCU UR4, c[0x0][0x390] ;  /* 0x00007200ff0477ac */ /* 0x000e620008000800 */
[----:B------:R-:W2:Y:S01]  /*0050*/  LDCU.64 UR6, c[0x0][0x358] ;  /* 0x00006b00ff0677ac */ /* 0x000ea20008000a00 */
[----:B0-----:R-:W-:-:S05]  /*0060*/  IMAD R5, R7, UR8, R6 ;  /* 0x0000000807057c24 */ /* 0x001fca000f8e0206 */
[----:B-1----:R-:W-:-:S13]  /*0070*/  ISETP.GE.AND P1, PT, R5, UR4, PT ;  /* 0x0000000405007c0c */ /* 0x002fda000bf26270 */
[----:B------:R-:W0:Y:S02]  /*0080*/  @!P1 LDC.64 R2, c[0x0][0x380] ;  /* 0x0000e000ff029b82 */ /* 0x000e240000000a00 */
[----:B0-----:R-:W-:-:S06]  /*0090*/  @!P1 IMAD.WIDE R2, R5, 0x4, R2 ;  /* 0x0000000405029825 */ /* 0x001fcc00078e0202 */
[----:B--2---:R-:W2:Y:S01]  /*00a0*/  @!P1 LDG.E R3, desc[UR6][R2.64] ;  /* 0x0000000602039981 */ /* 0x004ea2000c1e1900 */
[----:B------:R-:W0:Y:S01]  /*00b0*/  S2UR UR5, SR_CgaCtaId ;  /* 0x00000000000579c3 */ /* 0x000e220000008800 */
[----:B------:R-:W-:Y:S01]  /*00c0*/  IMAD.U32 R4, RZ, RZ, UR8 ;  /* 0x00000008ff047e24 */ /* 0x000fe2000f8e00ff */
[----:B------:R-:W-:Y:S01]  /*00d0*/  UMOV UR4, 0x400 ;  /* 0x0000040000047882 */ /* 0x000fe20000000000 */
[----:B------:R-:W-:-:S03]  /*00e0*/  ISETP.NE.AND P0, PT, R6, RZ, PT ;  /* 0x000000ff0600720c */ /* 0x000fc60003f05270 */
[----:B------:R-:W-:Y:S01]  /*00f0*/  ISETP.GE.U32.AND P2, PT, R4, 0x2, PT ;  /* 0x000000020400780c */ /* 0x000fe20003f46070 */
[----:B0-----:R-:W-:-:S06]  /*0100*/  ULEA UR4, UR5, UR4, 0x18 ;  /* 0x0000000405047291 */ /* 0x001fcc000f8ec0ff */
[----:B------:R-:W-:-:S05]  /*0110*/  LEA R0, R6, UR4, 0x2 ;  /* 0x0000000406007c11 */ /* 0x000fca000f8e10ff */
[----:B--2---:R0:W-:Y:S01]  /*0120*/  @!P1 STS [R0], R3 ;  /* 0x0000000300009388 */ /* 0x0041e20000000800 */
[----:B------:R-:W-:Y:S06]  /*0130*/  BAR.SYNC.DEFER_BLOCKING 0x0 ;  /* 0x0000000000007b1d */ /* 0x000fec0000010000 */
[----:B------:R-:W-:Y:S05]  /*0140*/  @!P2 BRA `(.L_x_0) ;  /* 0x00000000002ca947 */ /* 0x000fea0003800000 */
.L_x_1:
[----:B------:R-:W-:-:S04]  /*0150*/  SHF.R.U32.HI R5, RZ, 0x1, R4 ;  /* 0x00000001ff057819 */ /* 0x000fc80000011604 */
[----:B------:R-:W-:-:S13]  /*0160*/  ISETP.GE.U32.AND P1, PT, R6, R5, PT ;  /* 0x000000050600720c */ /* 0x000fda0003f26070 */
[----:B------:R-:W-:Y:S01]  /*0170*/  @!P1 IMAD R2, R5, 0x4, R0 ;  /* 0x0000000405029824 */ /* 0x000fe200078e0200 */
[----:B0-----:R-:W-:Y:S05]  /*0180*/  @!P1 LDS R3, [R0] ;  /* 0x0000000000039984 */ /* 0x001fea0000000800 */
[----:B------:R-:W0:Y:S02]  /*0190*/  @!P1 LDS R2, [R2] ;  /* 0x0000000002029984 */ /* 0x000e240000000800 */
[----:B0-----:R-:W-:-:S05]  /*01a0*/  @!P1 FADD R3, R2, R3 ;  /* 0x0000000302039221 */ /* 0x001fca0000000000 */
[----:B------:R1:W-:Y:S01]  /*01b0*/  @!P1 STS [R0], R3 ;  /* 0x0000000300009388 */ /* 0x0003e20000000800 */
[----:B------:R-:W-:Y:S01]  /*01c0*/  BAR.SYNC.DEFER_BLOCKING 0x0 ;  /* 0x0000000000007b1d */ /* 0x000fe20000010000 */
[----:B------:R-:W-:Y:S01]  /*01d0*/  ISETP.GT.U32.AND P1, PT, R4, 0x3, PT ;  /* 0x000000030400780c */ /* 0x000fe20003f24070 */
[----:B------:R-:W-:-:S12]  /*01e0*/  IMAD.MOV.U32 R4, RZ, RZ, R5 ;  /* 0x000000ffff047224 */ /* 0x000fd800078e0005 */
[----:B-1----:R-:W-:Y:S05]  /*01f0*/  @P1 BRA `(.L_x_1) ;  /* 0xfffffffc00d41947 */ /* 0x002fea000383ffff */
.L_x_0:
[----:B------:R-:W-:Y:S05]  /*0200*/  @P0 EXIT ;  /* 0x000000000000094d */ /* 0x000fea0003800000 */
[----:B------:R-:W1:Y:S01]  /*0210*/  S2UR UR5, SR_CgaCtaId ;  /* 0x00000000000579c3 */ /* 0x000e620000008800 */
[----:B------:R-:W-:-:S07]  /*0220*/  UMOV UR4, 0x400 ;  /* 0x0000040000047882 */ /* 0x000fce0000000000 */
[----:B0-----:R-:W0:Y:S01]  /*0230*/  LDC.64 R2, c[0x0][0x388] ;  /* 0x0000e200ff027b82 */ /* 0x001e220000000a00 */
[----:B-1----:R-:W-:Y:S01]  /*0240*/  ULEA UR4, UR5, UR4, 0x18 ;  /* 0x0000000405047291 */ /* 0x002fe2000f8ec0ff */
[----:B0-----:R-:W-:-:S08]  /*0250*/  IMAD.WIDE.U32 R2, R7, 0x4, R2 ;  /* 0x0000000407027825 */ /* 0x001fd000078e0002 */
[----:B------:R-:W0:Y:S04]  /*0260*/  LDS R5, [UR4] ;  /* 0x00000004ff057984 */ /* 0x000e280008000800 */
[----:B0-----:R-:W-:Y:S01]  /*0270*/  STG.E desc[UR6][R2.64], R5 ;  /* 0x0000000502007986 */ /* 0x001fe2000c101906 */
[----:B------:R-:W-:Y:S05]  /*0280*/  EXIT ;  /* 0x000000000000794d */ /* 0x000fea0003800000 */
.L_x_2:
[----:B------:R-:W-:-:S00]  /*0290*/  BRA `(.L_x_2) ;  /* 0xfffffffc00fc7947 */ /* 0x000fc0000383ffff */
[----:B------:R-:W-:-:S00]  /*02a0*/  NOP ;  /* 0x0000000000007918 */ /* 0x000fc00000000000 */
        /* <DEDUP_REMOVED lines=13> */
.L_x_4:


//--------------------- .text._Z25computeSquaredDifferencesPKfS0_Pfi --------------------------
	.section	.text._Z25computeSquaredDifferencesPKfS0_Pfi,"ax",@progbits
	.align	128
        .global         _Z25computeSquaredDifferencesPKfS0_Pfi
        .type           _Z25computeSquaredDifferencesPKfS0_Pfi,@function
        .size           _Z25computeSquaredDifferencesPKfS0_Pfi,(.L_x_5 - _Z25computeSquaredDifferencesPKfS0_Pfi)
        .other          _Z25computeSquaredDifferencesPKfS0_Pfi,@"STO_CUDA_ENTRY STV_DEFAULT"
_Z25computeSquaredDifferencesPKfS0_Pfi:
.text._Z25computeSquaredDifferencesPKfS0_Pfi:
[----:B------:R-:W-:Y:S01]  /*0000*/  LDC R1, c[0x0][0x37c] ;  /* 0x0000df00ff017b82 */ /* 0x000fe20000000800 */
[----:B------:R-:W0:Y:S07]  /*0010*/  S2R R0, SR_TID.X ;  /* 0x0000000000007919 */ /* 0x000e2e0000002100 */
[----:B------:R-:W0:Y:S01]  /*0020*/  S2UR UR4, SR_CTAID.X ;  /* 0x00000000000479c3 */ /* 0x000e220000002500 */
[----:B------:R-:W1:Y:S07]  /*0030*/  LDCU UR5, c[0x0][0x398] ;  /* 0x00007300ff0577ac */ /* 0x000e6e0008000800 */
[----:B------:R-:W0:Y:S02]  /*0040*/  LDC R9, c[0x0][0x360] ;  /* 0x0000d800ff097b82 */ /* 0x000e240000000800 */
[----:B0-----:R-:W-:-:S05]  /*0050*/  IMAD R9, R9, UR4, R0 ;  /* 0x0000000409097c24 */ /* 0x001fca000f8e0200 */
[----:B-1----:R-:W-:-:S13]  /*0060*/  ISETP.GE.AND P0, PT, R9, UR5, PT ;  /* 0x0000000509007c0c */ /* 0x002fda000bf06270 */
[----:B------:R-:W-:Y:S05]  /*0070*/  @P0 EXIT ;  /* 0x000000000000094d */ /* 0x000fea0003800000 */
[----:B------:R-:W0:Y:S01]  /*0080*/  LDC.64 R2, c[0x0][0x380] ;  /* 0x0000e000ff027b82 */ /* 0x000e220000000a00 */
[----:B------:R-:W1:Y:S07]  /*0090*/  LDCU.64 UR4, c[0x0][0x358] ;  /* 0x00006b00ff0477ac */ /* 0x000e6e0008000a00 */
[----:B------:R-:W2:Y:S08]  /*00a0*/  LDC.64 R4, c[0x0][0x388] ;  /* 0x0000e200ff047b82 */ /* 0x000eb00000000a00 */
[----:B------:R-:W3:Y:S01]  /*00b0*/  LDC.64 R6, c[0x0][0x390] ;  /* 0x0000e400ff067b82 */ /* 0x000ee20000000a00 */
[----:B0-----:R-:W-:-:S06]  /*00c0*/  IMAD.WIDE R2, R9, 0x4, R2 ;  /* 0x0000000409027825 */ /* 0x001fcc00078e0202 */
[----:B-1----:R-:W4:Y:S01]  /*00d0*/  LDG.E R2, desc[UR4][R2.64] ;  /* 0x0000000402027981 */ /* 0x002f22000c1e1900 */
[----:B--2---:R-:W-:-:S06]  /*00e0*/  IMAD.WIDE R4, R9, 0x4, R4 ;  /* 0x0000000409047825 */ /* 0x004fcc00078e0204 */
[----:B------:R-:W4:Y:S01]  /*00f0*/  LDG.E R5, desc[UR4][R4.64] ;  /* 0x0000000404057981 */ /* 0x000f22000c1e1900 */
[----:B---3--:R-:W-:-:S04]  /*0100*/  IMAD.WIDE R6, R9, 0x4, R6 ;  /* 0x0000000409067825 */ /* 0x008fc800078e0206 */
[----:B----4-:R-:W-:-:S04]  /*0110*/  FADD R0, R2, -R5 ;  /* 0x8000000502007221 */ /* 0x010fc80000000000 */
[----:B------:R-:W-:-:S05]  /*0120*/  FMUL R9, R0, R0 ;  /* 0x0000000000097220 */ /* 0x000fca0000400000 */
[----:B------:R-:W-:Y:S01]  /*0130*/  STG.E desc[UR4][R6.64], R9 ;  /* 0x0000000906007986 */ /* 0x000fe2000c101904 */
[----:B------:R-:W-:Y:S05]  /*0140*/  EXIT ;  /* 0x000000000000794d */ /* 0x000fea0003800000 */
.L_x_3:
        /* <DEDUP_REMOVED lines=11> */
.L_x_5:


//--------------------- .nv.shared._Z21sumSquaredDifferencesPKfPfi --------------------------
	.section	.nv.shared._Z21sumSquaredDifferencesPKfPfi,"aw",@nobits
	.sectionflags	@""
	.align	16
	.zero		1024


//--------------------- .nv.shared.reserved.0     --------------------------
	.section	.nv.shared.reserved.0,"aw",@nobits
	.weak		__nv_reservedSMEM_offset_0_alias
	.size		__nv_reservedSMEM_offset_0_alias, 0, 64
	.other		__nv_reservedSMEM_offset_0_alias,@"STO_CUDA_RESERVED_SHARED STV_DEFAULT"
__nv_reservedSMEM_offset_0_alias:
	.zero		0
	.zero		64


//--------------------- .nv.shared._Z25computeSquaredDifferencesPKfS0_Pfi --------------------------
	.section	.nv.shared._Z25computeSquaredDifferencesPKfS0_Pfi,"aw",@nobits
	.sectionflags	@""
	.align	16
	.zero		1024


//--------------------- .nv.constant0._Z21sumSquaredDifferencesPKfPfi --------------------------
	.section	.nv.constant0._Z21sumSquaredDifferencesPKfPfi,"a",@progbits
	.sectionflags	@""
	.align	4
.nv.constant0._Z21sumSquaredDifferencesPKfPfi:
	.zero		916


//--------------------- .nv.constant0._Z25computeSquaredDifferencesPKfS0_Pfi --------------------------
	.section	.nv.constant0._Z25computeSquaredDifferencesPKfS0_Pfi,"a",@progbits
	.sectionflags	@""
	.align	4
.nv.constant0._Z25computeSquaredDifferencesPKfS0_Pfi:
	.zero		924


//--------------------- SYMBOLS --------------------------

	.type		.nv.reservedSmem.offset0,@object
	.size		.nv.reservedSmem.offset0,0x4
	.type		.nv.reservedSmem.cap,@object
	.size		.nv.reservedSmem.cap,0x4
